	.headerflags	@"EF_CUDA_TEXMODE_UNIFIED EF_CUDA_64BIT_ADDRESS EF_CUDA_ACCELERATORS EF_CUDA_SM90 EF_CUDA_VIRTUAL_SM(EF_CUDA_SM90)"
	.elftype	@"ET_EXEC"


//--------------------- .nv.info                  --------------------------
	.section	.nv.info,"",@"SHT_CUDA_INFO"
	.align	4


	//----- nvinfo : EIATTR_REGCOUNT
	.align		4
        /*0000*/ 	.byte	0x04, 0x2f
        /*0002*/ 	.short	(.L_1 - .L_0)
	.align		4
.L_0:
        /*0004*/ 	.word	index@(triton_poi_fused_add_1)
        /*0008*/ 	.word	0x0000000c


	//----- nvinfo : EIATTR_MIN_STACK_SIZE
	.align		4
.L_1:
        /*000c*/ 	.byte	0x04, 0x12
        /*000e*/ 	.short	(.L_3 - .L_2)
	.align		4
.L_2:
        /*0010*/ 	.word	index@(triton_poi_fused_add_1)
        /*0014*/ 	.word	0x00000000


	//----- nvinfo : EIATTR_FRAME_SIZE
	.align		4
.L_3:
        /*0018*/ 	.byte	0x04, 0x11
        /*001a*/ 	.short	(.L_5 - .L_4)
	.align		4
.L_4:
        /*001c*/ 	.word	index@(triton_poi_fused_add_1)
        /*0020*/ 	.word	0x00000000


	//----- nvinfo : EIATTR_MIN_STACK_SIZE
	.align		4
.L_5:
        /*0024*/ 	.byte	0x04, 0x12
        /*0026*/ 	.short	(.L_7 - .L_6)
	.align		4
.L_6:
        /*0028*/ 	.word	index@(triton_poi_fused_add_1)
        /*002c*/ 	.word	0x00000000
.L_7:


//--------------------- .nv.info.triton_poi_fused_add_1 --------------------------
	.section	.nv.info.triton_poi_fused_add_1,"",@"SHT_CUDA_INFO"
	.sectionflags	@""
	.align	4


	//----- nvinfo : EIATTR_CUDA_API_VERSION
	.align		4
        /*0000*/ 	.byte	0x04, 0x37
        /*0002*/ 	.short	(.L_9 - .L_8)
.L_8:
        /*0004*/ 	.word	0x0000007c


	//----- nvinfo : EIATTR_KPARAM_INFO
	.align		4
.L_9:
        /*0008*/ 	.byte	0x04, 0x17
        /*000a*/ 	.short	(.L_11 - .L_10)
.L_10:
        /*000c*/ 	.word	0x00000000
        /*0010*/ 	.short	0x0002
        /*0012*/ 	.short	0x0010
        /*0014*/ 	.byte	0x00, 0xf0, 0x11, 0x00


	//----- nvinfo : EIATTR_KPARAM_INFO
	.align		4
.L_11:
        /*0018*/ 	.byte	0x04, 0x17
        /*001a*/ 	.short	(.L_13 - .L_12)
.L_12:
        /*001c*/ 	.word	0x00000000
        /*0020*/ 	.short	0x0001
        /*0022*/ 	.short	0x0008
        /*0024*/ 	.byte	0x00, 0xf4, 0x21, 0x00


	//----- nvinfo : EIATTR_KPARAM_INFO
	.align		4
.L_13:
        /*0028*/ 	.byte	0x04, 0x17
        /*002a*/ 	.short	(.L_15 - .L_14)
.L_14:
        /*002c*/ 	.word	0x00000000
        /*0030*/ 	.short	0x0000
        /*0032*/ 	.short	0x0000
        /*0034*/ 	.byte	0x00, 0xf4, 0x21, 0x00


	//----- nvinfo : EIATTR_SPARSE_MMA_MASK
	.align		4
.L_15:
        /*0038*/ 	.byte	0x03, 0x50
        /*003a*/ 	.short	0x0000


	//----- nvinfo : EIATTR_MAXREG_COUNT
	.align		4
        /*003c*/ 	.byte	0x03, 0x1b
        /*003e*/ 	.short	0x00ff


	//----- nvinfo : EIATTR_EXIT_INSTR_OFFSETS
	.align		4
        /*0040*/ 	.byte	0x04, 0x1c
        /*0042*/ 	.short	(.L_17 - .L_16)


	//   ....[0]....
.L_16:
        /*0044*/ 	.word	0x000001b0


	//   ....[1]....
        /*0048*/ 	.word	0x000001d0


	//----- nvinfo : EIATTR_REQNTID
	.align		4
.L_17:
        /*004c*/ 	.byte	0x04, 0x10
        /*004e*/ 	.short	(.L_19 - .L_18)
.L_18:
        /*0050*/ 	.word	0x00000080
        /*0054*/ 	.word	0x00000001
        /*0058*/ 	.word	0x00000001


	//----- nvinfo : EIATTR_CBANK_PARAM_SIZE
	.align		4
.L_19:
        /*005c*/ 	.byte	0x03, 0x19
        /*005e*/ 	.short	0x0014


	//----- nvinfo : EIATTR_PARAM_CBANK
	.align		4
        /*0060*/ 	.byte	0x04, 0x0a
        /*0062*/ 	.short	(.L_21 - .L_20)
	.align		4
.L_20:
        /*0064*/ 	.word	index@(.nv.constant0.triton_poi_fused_add_1)
        /*0068*/ 	.short	0x0210
        /*006a*/ 	.short	0x0014


	//----- nvinfo : EIATTR_SW_WAR
	.align		4
.L_21:
        /*006c*/ 	.byte	0x04, 0x36
        /*006e*/ 	.short	(.L_23 - .L_22)
.L_22:
        /*0070*/ 	.word	0x00000008
.L_23:


//--------------------- .nv.callgraph             --------------------------
	.section	.nv.callgraph,"",@"SHT_CUDA_CALLGRAPH"
	.align	4
	.sectionentsize	8
	.align		4
        /*0000*/ 	.word	0x00000000
	.align		4
        /*0004*/ 	.word	0xffffffff
	.align		4
        /*0008*/ 	.word	0x00000000
	.align		4
        /*000c*/ 	.word	0xfffffffe
	.align		4
        /*0010*/ 	.word	0x00000000
	.align		4
        /*0014*/ 	.word	0xfffffffd
	.align		4
        /*0018*/ 	.word	0x00000000
	.align		4
        /*001c*/ 	.word	0xfffffffc


//--------------------- .text.triton_poi_fused_add_1 --------------------------
	.section	.text.triton_poi_fused_add_1,"ax",@progbits
	.align	128
        .global         triton_poi_fused_add_1
        .type           triton_poi_fused_add_1,@function
        .size           triton_poi_fused_add_1,(.L_x_1 - triton_poi_fused_add_1)
        .other          triton_poi_fused_add_1,@"STO_CUDA_ENTRY STV_DEFAULT"
triton_poi_fused_add_1:
.text.triton_poi_fused_add_1:
[----:B------:R-:W0:Y:S02]  /*0000*/  LDC R1, c[0x0][0x28] ;  /* 0x00000a00ff017b82 */ /* 0x000e240000000800 */
[----:B------:R-:W1:Y:S01]  /*0010*/  S2R R0, SR_TID.X ;  /* 0x0000000000007919 */ /* 0x000e620000002100 */
[----:B------:R-:W2:Y:S01]  /*0020*/  LDC.64 R4, c[0x0][0x218] ;  /* 0x00008600ff047b82 */ /* 0x000ea20000000a00 */
[----:B------:R-:W-:Y:S01]  /*0030*/  ULDC.64 UR4, c[0x0][0x208] ;  /* 0x0000820000047ab9 */ /* 0x000fe20000000a00 */
[----:B------:R-:W3:Y:S06]  /*0040*/  S2R R7, SR_CTAID.X ;  /* 0x0000000000077919 */ /* 0x000eec0000002500 */
[----:B------:R-:W4:Y:S01]  /*0050*/  LDC.64 R2, c[0x0][0x210] ;  /* 0x00008400ff027b82 */ /* 0x000f220000000a00 */
[----:B-1----:R-:W-:Y:S01]  /*0060*/  IMAD.SHL.U32 R0, R0, 0x2, RZ ;  /* 0x0000000200007824 */ /* 0x002fe200078e00ff */
[----:B---3--:R-:W-:-:S04]  /*0070*/  SHF.R.S32.HI R6, RZ, 0x17, R7 ;  /* 0x00000017ff067819 */ /* 0x008fc80000011407 */
[----:B------:R-:W-:Y:S02]  /*0080*/  LOP3.LUT R0, R0, 0xfe, RZ, 0xc0, !PT ;  /* 0x000000fe00007812 */ /* 0x000fe400078ec0ff */
[----:B------:R-:W-:-:S03]  /*0090*/  SGXT R6, R6, 0x1 ;  /* 0x000000010606781a */ /* 0x000fc60000000200 */
[----:B------:R-:W-:-:S04]  /*00a0*/  IMAD R7, R7, 0x100, R0 ;  /* 0x0000010007077824 */ /* 0x000fc800078e0200 */
[C---:B----4-:R-:W-:Y:S01]  /*00b0*/  IMAD.WIDE R2, R7.reuse, 0x4, R2 ;  /* 0x0000000407027825 */ /* 0x050fe200078e0202 */
[----:B------:R-:W-:Y:S02]  /*00c0*/  LEA.HI R6, R6, R7, RZ, 0x4 ;  /* 0x0000000706067211 */ /* 0x000fe400078f20ff */
[----:B------:R-:W-:Y:S02]  /*00d0*/  ISETP.GE.AND P0, PT, R7, 0xc0, PT ;  /* 0x000000c00700780c */ /* 0x000fe40003f06270 */
[----:B------:R-:W-:-:S05]  /*00e0*/  SHF.R.S32.HI R6, RZ, 0x4, R6 ;  /* 0x00000004ff067819 */ /* 0x000fca0000011406 */
[----:B------:R-:W-:-:S05]  /*00f0*/  IMAD.HI R0, R6, 0x55555556, RZ ;  /* 0x5555555606007827 */ /* 0x000fca00078e02ff */
[----:B------:R-:W-:Y:S01]  /*0100*/  LEA.HI R9, R0, R0, RZ, 0x1 ;  /* 0x0000000000097211 */ /* 0x000fe200078f08ff */
[----:B------:R-:W-:-:S04]  /*0110*/  IMAD.MOV.U32 R0, RZ, RZ, RZ ;  /* 0x000000ffff007224 */ /* 0x000fc800078e00ff */
[----:B------:R-:W-:Y:S01]  /*0120*/  IMAD R9, R9, -0x3, R6 ;  /* 0xfffffffd09097824 */ /* 0x000fe200078e0206 */
[----:B------:R-:W-:-:S03]  /*0130*/  CS2R R6, SRZ ;  /* 0x0000000000067805 */ /* 0x000fc6000001ff00 */
[----:B--2---:R-:W-:Y:S01]  /*0140*/  IMAD.WIDE R4, R9, 0x4, R4 ;  /* 0x0000000409047825 */ /* 0x004fe200078e0204 */
[----:B------:R-:W-:Y:S02]  /*0150*/  HFMA2.MMA R9, -RZ, RZ, 0, 0 ;  /* 0x00000000ff097435 */ /* 0x000fe400000001ff */
[----:B------:R-:W2:Y:S04]  /*0160*/  @!P0 LDG.E.64 R6, desc[UR4][R2.64] ;  /* 0x0000000402068981 */ /* 0x000ea8000c1e1b00 */
[----:B------:R-:W2:Y:S04]  /*0170*/  @!P0 LDG.E.EL R0, desc[UR4][R4.64] ;  /* 0x0000000404008981 */ /* 0x000ea8000c2e1900 */
[----:B------:R-:W3:Y:S01]  /*0180*/  @!P0 LDG.E.EL R9, desc[UR4][R4.64] ;  /* 0x0000000404098981 */ /* 0x000ee2000c2e1900 */
[----:B--2---:R-:W-:Y:S01]  /*0190*/  FADD R7, R0, R7 ;  /* 0x0000000700077221 */ /* 0x004fe20000000000 */
[----:B---3--:R-:W-:Y:S01]  /*01a0*/  FADD R6, R9, R6 ;  /* 0x0000000609067221 */ /* 0x008fe20000000000 */
[----:B------:R-:W-:Y:S06]  /*01b0*/  @P0 EXIT ;  /* 0x000000000000094d */ /* 0x000fec0003800000 */
[----:B------:R-:W-:Y:S01]  /*01c0*/  STG.E.64 desc[UR4][R2.64], R6 ;  /* 0x0000000602007986 */ /* 0x000fe2000c101b04 */
[----:B------:R-:W-:Y:S05]  /*01d0*/  EXIT ;  /* 0x000000000000794d */ /* 0x000fea0003800000 */
.L_x_0:
[----:B------:R-:W-:-:S00]  /*01e0*/  BRA `(.L_x_0) ;  /* 0xfffffffc00fc7947 */ /* 0x000fc0000383ffff */
[----:B------:R-:W-:-:S00]  /*01f0*/  NOP ;  /* 0x0000000000007918 */ /* 0x000fc00000000000 */
        /* <DEDUP_REMOVED lines=8> */
.L_x_1:


//--------------------- .nv.constant0.triton_poi_fused_add_1 --------------------------
	.section	.nv.constant0.triton_poi_fused_add_1,"a",@progbits
	.sectionflags	@""
	.align	4
.nv.constant0.triton_poi_fused_add_1:
	.zero		548
